	.headerflags	@"EF_CUDA_TEXMODE_UNIFIED EF_CUDA_64BIT_ADDRESS EF_CUDA_ACCELERATORS EF_CUDA_SM90 EF_CUDA_VIRTUAL_SM(EF_CUDA_SM90)"
	.elftype	@"ET_EXEC"


//--------------------- .nv.info                  --------------------------
	.section	.nv.info,"",@"SHT_CUDA_INFO"
	.align	4


	//----- nvinfo : EIATTR_REGCOUNT
	.align		4
        /*0000*/ 	.byte	0x04, 0x2f
        /*0002*/ 	.short	(.L_1 - .L_0)
	.align		4
.L_0:
        /*0004*/ 	.word	index@(triton_poi_fused_constant_pad_nd_relu_26)
        /*0008*/ 	.word	0x0000000e


	//----- nvinfo : EIATTR_MIN_STACK_SIZE
	.align		4
.L_1:
        /*000c*/ 	.byte	0x04, 0x12
        /*000e*/ 	.short	(.L_3 - .L_2)
	.align		4
.L_2:
        /*0010*/ 	.word	index@(triton_poi_fused_constant_pad_nd_relu_26)
        /*0014*/ 	.word	0x00000000


	//----- nvinfo : EIATTR_FRAME_SIZE
	.align		4
.L_3:
        /*0018*/ 	.byte	0x04, 0x11
        /*001a*/ 	.short	(.L_5 - .L_4)
	.align		4
.L_4:
        /*001c*/ 	.word	index@(triton_poi_fused_constant_pad_nd_relu_26)
        /*0020*/ 	.word	0x00000000


	//----- nvinfo : EIATTR_MIN_STACK_SIZE
	.align		4
.L_5:
        /*0024*/ 	.byte	0x04, 0x12
        /*0026*/ 	.short	(.L_7 - .L_6)
	.align		4
.L_6:
        /*0028*/ 	.word	index@(triton_poi_fused_constant_pad_nd_relu_26)
        /*002c*/ 	.word	0x00000000
.L_7:


//--------------------- .nv.info.triton_poi_fused_constant_pad_nd_relu_26 --------------------------
	.section	.nv.info.triton_poi_fused_constant_pad_nd_relu_26,"",@"SHT_CUDA_INFO"
	.sectionflags	@""
	.align	4


	//----- nvinfo : EIATTR_CUDA_API_VERSION
	.align		4
        /*0000*/ 	.byte	0x04, 0x37
        /*0002*/ 	.short	(.L_9 - .L_8)
.L_8:
        /*0004*/ 	.word	0x0000007c


	//----- nvinfo : EIATTR_KPARAM_INFO
	.align		4
.L_9:
        /*0008*/ 	.byte	0x04, 0x17
        /*000a*/ 	.short	(.L_11 - .L_10)
.L_10:
        /*000c*/ 	.word	0x00000000
        /*0010*/ 	.short	0x0002
        /*0012*/ 	.short	0x0010
        /*0014*/ 	.byte	0x00, 0xf0, 0x11, 0x00


	//----- nvinfo : EIATTR_KPARAM_INFO
	.align		4
.L_11:
        /*0018*/ 	.byte	0x04, 0x17
        /*001a*/ 	.short	(.L_13 - .L_12)
.L_12:
        /*001c*/ 	.word	0x00000000
        /*0020*/ 	.short	0x0001
        /*0022*/ 	.short	0x0008
        /*0024*/ 	.byte	0x00, 0xf4, 0x21, 0x00


	//----- nvinfo : EIATTR_KPARAM_INFO
	.align		4
.L_13:
        /*0028*/ 	.byte	0x04, 0x17
        /*002a*/ 	.short	(.L_15 - .L_14)
.L_14:
        /*002c*/ 	.word	0x00000000
        /*0030*/ 	.short	0x0000
        /*0032*/ 	.short	0x0000
        /*0034*/ 	.byte	0x00, 0xf4, 0x21, 0x00


	//----- nvinfo : EIATTR_SPARSE_MMA_MASK
	.align		4
.L_15:
        /*0038*/ 	.byte	0x03, 0x50
        /*003a*/ 	.short	0x0000


	//----- nvinfo : EIATTR_MAXREG_COUNT
	.align		4
        /*003c*/ 	.byte	0x03, 0x1b
        /*003e*/ 	.short	0x00ff


	//----- nvinfo : EIATTR_EXIT_INSTR_OFFSETS
	.align		4
        /*0040*/ 	.byte	0x04, 0x1c
        /*0042*/ 	.short	(.L_17 - .L_16)


	//   ....[0]....
.L_16:
        /*0044*/ 	.word	0x00000380


	//----- nvinfo : EIATTR_REQNTID
	.align		4
.L_17:
        /*0048*/ 	.byte	0x04, 0x10
        /*004a*/ 	.short	(.L_19 - .L_18)
.L_18:
        /*004c*/ 	.word	0x00000080
        /*0050*/ 	.word	0x00000001
        /*0054*/ 	.word	0x00000001


	//----- nvinfo : EIATTR_CBANK_PARAM_SIZE
	.align		4
.L_19:
        /*0058*/ 	.byte	0x03, 0x19
        /*005a*/ 	.short	0x0014


	//----- nvinfo : EIATTR_PARAM_CBANK
	.align		4
        /*005c*/ 	.byte	0x04, 0x0a
        /*005e*/ 	.short	(.L_21 - .L_20)
	.align		4
.L_20:
        /*0060*/ 	.word	index@(.nv.constant0.triton_poi_fused_constant_pad_nd_relu_26)
        /*0064*/ 	.short	0x0210
        /*0066*/ 	.short	0x0014


	//----- nvinfo : EIATTR_SW_WAR
	.align		4
.L_21:
        /*0068*/ 	.byte	0x04, 0x36
        /*006a*/ 	.short	(.L_23 - .L_22)
.L_22:
        /*006c*/ 	.word	0x00000008
.L_23:


//--------------------- .nv.callgraph             --------------------------
	.section	.nv.callgraph,"",@"SHT_CUDA_CALLGRAPH"
	.align	4
	.sectionentsize	8
	.align		4
        /*0000*/ 	.word	0x00000000
	.align		4
        /*0004*/ 	.word	0xffffffff
	.align		4
        /*0008*/ 	.word	0x00000000
	.align		4
        /*000c*/ 	.word	0xfffffffe
	.align		4
        /*0010*/ 	.word	0x00000000
	.align		4
        /*0014*/ 	.word	0xfffffffd
	.align		4
        /*0018*/ 	.word	0x00000000
	.align		4
        /*001c*/ 	.word	0xfffffffc


//--------------------- .text.triton_poi_fused_constant_pad_nd_relu_26 --------------------------
	.section	.text.triton_poi_fused_constant_pad_nd_relu_26,"ax",@progbits
	.align	128
        .global         triton_poi_fused_constant_pad_nd_relu_26
        .type           triton_poi_fused_constant_pad_nd_relu_26,@function
        .size           triton_poi_fused_constant_pad_nd_relu_26,(.L_x_1 - triton_poi_fused_constant_pad_nd_relu_26)
        .other          triton_poi_fused_constant_pad_nd_relu_26,@"STO_CUDA_ENTRY STV_DEFAULT"
triton_poi_fused_constant_pad_nd_relu_26:
.text.triton_poi_fused_constant_pad_nd_relu_26:
[----:B------:R-:W-:Y:S01]  /*0000*/  LDC R1, c[0x0][0x28] ;  /* 0x00000a00ff017b82 */ /* 0x000fe20000000800 */
[----:B------:R-:W1:Y:S01]  /*0010*/  S2R R0, SR_TID.X ;  /* 0x0000000000007919 */ /* 0x000e620000002100 */
[----:B------:R-:W-:Y:S01]  /*0020*/  IMAD.MOV.U32 R2, RZ, RZ, RZ ;  /* 0x000000ffff027224 */ /* 0x000fe200078e00ff */
[----:B------:R-:W-:Y:S01]  /*0030*/  ULDC.64 UR4, c[0x0][0x210] ;  /* 0x0000840000047ab9 */ /* 0x000fe20000000a00 */
[----:B------:R-:W2:Y:S01]  /*0040*/  S2R R3, SR_CTAID.X ;  /* 0x0000000000037919 */ /* 0x000ea20000002500 */
[----:B-1----:R-:W-:-:S05]  /*0050*/  IMAD.SHL.U32 R0, R0, 0x2, RZ ;  /* 0x0000000200007824 */ /* 0x002fca00078e00ff */
[----:B------:R-:W-:-:S05]  /*0060*/  LOP3.LUT R0, R0, 0xfe, RZ, 0xc0, !PT ;  /* 0x000000fe00007812 */ /* 0x000fca00078ec0ff */
[----:B--2---:R-:W-:-:S04]  /*0070*/  IMAD R3, R3, 0x100, R0 ;  /* 0x0000010003037824 */ /* 0x004fc800078e0200 */
[----:B------:R-:W-:-:S04]  /*0080*/  IMAD.HI R0, R3, 0x2aaaaaab, RZ ;  /* 0x2aaaaaab03007827 */ /* 0x000fc800078e02ff */
[----:B------:R-:W-:Y:S01]  /*0090*/  IMAD.HI R8, R3, -0x77777777, R2 ;  /* 0x8888888903087827 */ /* 0x000fe200078e0202 */
[----:B------:R-:W-:-:S03]  /*00a0*/  LEA.HI R5, R0, R0, RZ, 0x1 ;  /* 0x0000000000057211 */ /* 0x000fc600078f08ff */
[----:B------:R-:W-:Y:S02]  /*00b0*/  VIADD R0, R3, 0x1 ;  /* 0x0000000103007836 */ /* 0x000fe40000000000 */
[----:B------:R-:W-:-:S04]  /*00c0*/  IMAD.HI R4, R5, 0x66666667, RZ ;  /* 0x6666666705047827 */ /* 0x000fc800078e02ff */
[----:B------:R-:W-:Y:S01]  /*00d0*/  IMAD.HI R6, R0, 0x2aaaaaab, RZ ;  /* 0x2aaaaaab00067827 */ /* 0x000fe200078e02ff */
[----:B------:R-:W-:-:S03]  /*00e0*/  SHF.R.S32.HI R7, RZ, 0x1, R4 ;  /* 0x00000001ff077819 */ /* 0x000fc60000011404 */
[----:B------:R-:W-:Y:S01]  /*00f0*/  IMAD R2, R5, -0x6, R3 ;  /* 0xfffffffa05027824 */ /* 0x000fe200078e0203 */
[----:B------:R-:W-:Y:S02]  /*0100*/  LEA.HI R4, R4, R7, RZ, 0x1 ;  /* 0x0000000704047211 */ /* 0x000fe400078f08ff */
[----:B------:R-:W-:Y:S02]  /*0110*/  SHF.R.U32.HI R7, RZ, 0x1f, R8 ;  /* 0x0000001fff077819 */ /* 0x000fe40000011608 */
[----:B------:R-:W-:Y:S01]  /*0120*/  SHF.R.S32.HI R9, RZ, 0x1f, R2 ;  /* 0x0000001fff097819 */ /* 0x000fe20000011402 */
[----:B------:R-:W-:Y:S01]  /*0130*/  IMAD R4, R4, -0x5, R5 ;  /* 0xfffffffb04047824 */ /* 0x000fe200078e0205 */
[----:B------:R-:W-:Y:S02]  /*0140*/  LEA.HI R7, R8, R7, RZ, 0x1c ;  /* 0x0000000708077211 */ /* 0x000fe400078fe0ff */
[----:B------:R-:W-:Y:S01]  /*0150*/  LEA.HI R5, R6, R6, RZ, 0x1 ;  /* 0x0000000606057211 */ /* 0x000fe200078f08ff */
[----:B------:R-:W-:Y:S01]  /*0160*/  VIADD R6, R2, 0xffffffff ;  /* 0xffffffff02067836 */ /* 0x000fe20000000000 */
[----:B------:R-:W-:Y:S01]  /*0170*/  ISETP.GT.AND P0, PT, R4, RZ, PT ;  /* 0x000000ff0400720c */ /* 0x000fe20003f04270 */
[----:B------:R-:W-:-:S02]  /*0180*/  IMAD.SHL.U32 R7, R7, 0x10, RZ ;  /* 0x0000001007077824 */ /* 0x000fc400078e00ff */
[----:B------:R-:W-:Y:S01]  /*0190*/  IMAD.SHL.U32 R4, R4, 0x4, RZ ;  /* 0x0000000404047824 */ /* 0x000fe200078e00ff */
[----:B------:R-:W-:Y:S01]  /*01a0*/  ISETP.LT.U32.AND P1, PT, R6, 0x4, P0 ;  /* 0x000000040600780c */ /* 0x000fe20000721070 */
[----:B------:R-:W-:Y:S01]  /*01b0*/  IMAD R5, R5, -0x6, R0 ;  /* 0xfffffffa05057824 */ /* 0x000fe200078e0200 */
[----:B------:R-:W-:Y:S02]  /*01c0*/  SHF.R.S32.HI R11, RZ, 0x1f, R7 ;  /* 0x0000001fff0b7819 */ /* 0x000fe40000011407 */
[CC--:B------:R-:W-:Y:S02]  /*01d0*/  IADD3 R2, P2, P3, R4.reuse, R7.reuse, R2 ;  /* 0x0000000704027210 */ /* 0x0c0fe40007b5e002 */
[--C-:B------:R-:W-:Y:S02]  /*01e0*/  IADD3 R7, P4, P5, R4, R7, R5.reuse ;  /* 0x0000000704077210 */ /* 0x100fe40007d9e005 */
[----:B------:R-:W-:Y:S02]  /*01f0*/  SHF.R.S32.HI R4, RZ, 0x1f, R4 ;  /* 0x0000001fff047819 */ /* 0x000fe40000011404 */
[----:B------:R-:W-:-:S02]  /*0200*/  SHF.R.S32.HI R0, RZ, 0x1f, R5 ;  /* 0x0000001fff007819 */ /* 0x000fc40000011405 */
[----:B------:R-:W-:Y:S02]  /*0210*/  ISETP.LT.U32.AND P0, PT, R5, 0x5, P0 ;  /* 0x000000050500780c */ /* 0x000fe40000701070 */
[CC--:B------:R-:W-:Y:S02]  /*0220*/  IADD3.X R9, R4.reuse, R11.reuse, R9, P2, P3 ;  /* 0x0000000b04097210 */ /* 0x0c0fe400017e6409 */
[----:B------:R-:W-:Y:S02]  /*0230*/  IADD3.X R0, R4, R11, R0, P4, P5 ;  /* 0x0000000b04007210 */ /* 0x000fe400027ea400 */
[C---:B------:R-:W-:Y:S02]  /*0240*/  LEA R4, P2, R2.reuse, UR4, 0x2 ;  /* 0x0000000402047c11 */ /* 0x040fe4000f8410ff */
[C---:B------:R-:W-:Y:S02]  /*0250*/  LEA R6, P3, R7.reuse, UR4, 0x2 ;  /* 0x0000000407067c11 */ /* 0x040fe4000f8610ff */
[----:B------:R-:W-:Y:S01]  /*0260*/  LEA.HI.X R5, R2, UR5, R9, 0x2, P2 ;  /* 0x0000000502057c11 */ /* 0x000fe200090f1409 */
[----:B------:R-:W-:Y:S01]  /*0270*/  IMAD.MOV.U32 R2, RZ, RZ, RZ ;  /* 0x000000ffff027224 */ /* 0x000fe200078e00ff */
[----:B------:R-:W-:Y:S01]  /*0280*/  LEA.HI.X R7, R7, UR5, R0, 0x2, P3 ;  /* 0x0000000507077c11 */ /* 0x000fe200098f1400 */
[----:B------:R-:W-:Y:S01]  /*0290*/  IMAD.MOV.U32 R0, RZ, RZ, RZ ;  /* 0x000000ffff007224 */ /* 0x000fe200078e00ff */
[----:B------:R-:W-:Y:S01]  /*02a0*/  ULDC.64 UR4, c[0x0][0x208] ;  /* 0x0000820000047ab9 */ /* 0x000fe20000000a00 */
[----:B------:R-:W1:Y:S02]  /*02b0*/  LDC.64 R8, c[0x0][0x218] ;  /* 0x00008600ff087b82 */ /* 0x000e640000000a00 */
[----:B------:R-:W2:Y:S04]  /*02c0*/  @P0 LDG.E R2, desc[UR4][R6.64+-0x14] ;  /* 0xffffec0406020981 */ /* 0x000ea8000c1e1900 */
[----:B------:R-:W3:Y:S01]  /*02d0*/  @P1 LDG.E R0, desc[UR4][R4.64+-0x14] ;  /* 0xffffec0404001981 */ /* 0x000ee2000c1e1900 */
[----:B--2---:R-:W-:-:S02]  /*02e0*/  SEL R2, R2, RZ, P0 ;  /* 0x000000ff02027207 */ /* 0x004fc40000000000 */
[----:B---3--:R-:W-:Y:S02]  /*02f0*/  SEL R0, R0, RZ, P1 ;  /* 0x000000ff00007207 */ /* 0x008fe40000800000 */
[----:B------:R-:W-:Y:S02]  /*0300*/  FSETP.GEU.AND P3, PT, R2, RZ, PT ;  /* 0x000000ff0200720b */ /* 0x000fe40003f6e000 */
[----:B------:R-:W-:Y:S02]  /*0310*/  FSETP.GEU.AND P2, PT, R0, RZ, PT ;  /* 0x000000ff0000720b */ /* 0x000fe40003f4e000 */
[----:B------:R-:W-:Y:S02]  /*0320*/  FSEL R10, R2, RZ, P3 ;  /* 0x000000ff020a7208 */ /* 0x000fe40001800000 */
[----:B------:R-:W-:Y:S01]  /*0330*/  FSEL R0, R0, RZ, P2 ;  /* 0x000000ff00007208 */ /* 0x000fe20001000000 */
[----:B-1----:R-:W-:Y:S01]  /*0340*/  IMAD.WIDE R2, R3, 0x4, R8 ;  /* 0x0000000403027825 */ /* 0x002fe200078e0208 */
[----:B------:R-:W-:-:S02]  /*0350*/  SEL R9, R10, RZ, P0 ;  /* 0x000000ff0a097207 */ /* 0x000fc40000000000 */
[----:B------:R-:W-:-:S05]  /*0360*/  SEL R8, R0, RZ, P1 ;  /* 0x000000ff00087207 */ /* 0x000fca0000800000 */
[----:B------:R-:W-:Y:S01]  /*0370*/  STG.E.64 desc[UR4][R2.64], R8 ;  /* 0x0000000802007986 */ /* 0x000fe2000c101b04 */
[----:B------:R-:W-:Y:S05]  /*0380*/  EXIT ;  /* 0x000000000000794d */ /* 0x000fea0003800000 */
.L_x_0:
[----:B------:R-:W-:-:S00]  /*0390*/  BRA `(.L_x_0) ;  /* 0xfffffffc00fc7947 */ /* 0x000fc0000383ffff */
[----:B------:R-:W-:-:S00]  /*03a0*/  NOP ;  /* 0x0000000000007918 */ /* 0x000fc00000000000 */
        /* <DEDUP_REMOVED lines=13> */
.L_x_1:


//--------------------- .nv.constant0.triton_poi_fused_constant_pad_nd_relu_26 --------------------------
	.section	.nv.constant0.triton_poi_fused_constant_pad_nd_relu_26,"a",@progbits
	.sectionflags	@""
	.align	4
.nv.constant0.triton_poi_fused_constant_pad_nd_relu_26:
	.zero		548
